//
// Generated by NVIDIA NVVM Compiler
//
// Compiler Build ID: CL-36424714
// Cuda compilation tools, release 13.0, V13.0.88
// Based on NVVM 20.0.0
//

.version 9.0
.target sm_100
.address_size 64

	// .globl	_Z13simulate_stepi
.const .align 4 .u32 l;
.const .align 4 .u32 r;
.const .align 4 .u32 s;
.global .attribute(.managed) .align 8 .u64 particles;
.const .align 4 .u32 n;

.visible .entry _Z13simulate_stepi(
	.param .u32 _Z13simulate_stepi_param_0
)
{
	.reg .b32 	%r<11>;
	.reg .b64 	%rd<8>;

	ld.param.u32 	%r1, [_Z13simulate_stepi_param_0];
	mov.u32 	%r2, %ctaid.x;
	mov.u32 	%r3, %tid.x;
	mad.lo.s32 	%r4, %r1, %r2, %r3;
	ld.global.u64 	%rd1, [particles];
	cvta.to.global.u64 	%rd2, %rd1;
	mul.wide.s32 	%rd3, %r4, 28;
	add.s64 	%rd4, %rd2, %rd3;
	ld.global.u32 	%r5, [%rd4+12];
	ld.global.u32 	%r6, [%rd4+4];
	add.s32 	%r7, %r6, %r5;
	st.global.u32 	[%rd4+4], %r7;
	ld.global.u64 	%rd5, [particles];
	cvta.to.global.u64 	%rd6, %rd5;
	add.s64 	%rd7, %rd6, %rd3;
	ld.global.u32 	%r8, [%rd7+16];
	ld.global.u32 	%r9, [%rd7+8];
	add.s32 	%r10, %r9, %r8;
	st.global.u32 	[%rd7+8], %r10;
	ret;

}


// ===== COMPILED SASS (sm_100) =====

	.target	sm_100

	.elftype	@"ET_EXEC"


//--------------------- .note.nv.tkinfo           --------------------------
	.section	.note.nv.tkinfo,"",@"SHT_NOTE"
	.sectionflags	@"SHF_NOTE_NV_TKINFO"
	.tkinfo
        /*0018*/ 	.word	0x00000002
        /*0030*/ 	.string	""
        /*0030*/ 	.string	"ptxas"
        /*0030*/ 	.string	"Cuda compilation tools, release 13.0, V13.0.88"
        /*0030*/ 	.string	"Build cuda_13.0.r13.0/compiler.36424714_0"
        /*0030*/ 	.string	"-arch sm_100 -m 64 "



//--------------------- .note.nv.cuinfo           --------------------------
	.section	.note.nv.cuinfo,"",@"SHT_NOTE"
	.sectionflags	@"SHF_NOTE_NV_CUINFO"
        /*0018*/ 	.short	0x0002
        /*001a*/ 	.short	0x0064
        /*001c*/ 	.short	0x0082
	.zero		2


//--------------------- .nv.info                  --------------------------
	.section	.nv.info,"",@"SHT_CUDA_INFO"
	.align	4


	//----- nvinfo : EIATTR_REGCOUNT
	.align		4
        /*0000*/ 	.byte	0x04, 0x2f
        /*0002*/ 	.short	(.L_6 - .L_5)
	.align		4
.L_5:
        /*0004*/ 	.word	index@(_Z13simulate_stepi)
        /*0008*/ 	.word	0x0000000e


	//----- nvinfo : EIATTR_FRAME_SIZE
	.align		4
.L_6:
        /*000c*/ 	.byte	0x04, 0x11
        /*000e*/ 	.short	(.L_8 - .L_7)
	.align		4
.L_7:
        /*0010*/ 	.word	index@(_Z13simulate_stepi)
        /*0014*/ 	.word	0x00000000


	//----- nvinfo : EIATTR_MIN_STACK_SIZE
	.align		4
.L_8:
        /*0018*/ 	.byte	0x04, 0x12
        /*001a*/ 	.short	(.L_10 - .L_9)
	.align		4
.L_9:
        /*001c*/ 	.word	index@(_Z13simulate_stepi)
        /*0020*/ 	.word	0x00000000
.L_10:


//--------------------- .nv.compat                --------------------------
	.section	.nv.compat,"",@"SHT_CUDA_COMPAT_INFO"
	.align	4
        /*0000*/ 	.byte	0x02, 0x09, 0x00, 0x00, 0x02, 0x02, 0x01, 0x00, 0x02, 0x05, 0x05, 0x00, 0x03, 0x07, 0x01, 0x01
        /*0010*/ 	.byte	0x02, 0x03, 0x00, 0x00, 0x02, 0x06, 0x01, 0x00, 0x04, 0x0b, 0x08, 0x00, 0x09, 0x00, 0x00, 0x00
        /*0020*/ 	.byte	0x00, 0x00, 0x00, 0x00


//--------------------- .nv.info._Z13simulate_stepi --------------------------
	.section	.nv.info._Z13simulate_stepi,"",@"SHT_CUDA_INFO"
	.sectionflags	@""
	.align	4


	//----- nvinfo : EIATTR_CUDA_API_VERSION
	.align		4
        /*0000*/ 	.byte	0x04, 0x37
        /*0002*/ 	.short	(.L_12 - .L_11)
.L_11:
        /*0004*/ 	.word	0x00000082


	//----- nvinfo : EIATTR_KPARAM_INFO
	.align		4
.L_12:
        /*0008*/ 	.byte	0x04, 0x17
        /*000a*/ 	.short	(.L_14 - .L_13)
.L_13:
        /*000c*/ 	.word	0x00000000
        /*0010*/ 	.short	0x0000
        /*0012*/ 	.short	0x0000
        /*0014*/ 	.byte	0x00, 0xf0, 0x11, 0x00


	//----- nvinfo : EIATTR_SPARSE_MMA_MASK
	.align		4
.L_14:
        /*0018*/ 	.byte	0x03, 0x50
        /*001a*/ 	.short	0x0000


	//----- nvinfo : EIATTR_MAXREG_COUNT
	.align		4
        /*001c*/ 	.byte	0x03, 0x1b
        /*001e*/ 	.short	0x00ff


	//----- nvinfo : EIATTR_MERCURY_ISA_VERSION
	.align		4
        /*0020*/ 	.byte	0x03, 0x5f
        /*0022*/ 	.short	0x0101


	//----- nvinfo : EIATTR_VRC_CTA_INIT_COUNT
	.align		4
        /*0024*/ 	.byte	0x02, 0x4a
	.zero		1
	.zero		1


	//----- nvinfo : EIATTR_EXIT_INSTR_OFFSETS
	.align		4
        /*0028*/ 	.byte	0x04, 0x1c
        /*002a*/ 	.short	(.L_16 - .L_15)


	//   ....[0]....
.L_15:
        /*002c*/ 	.word	0x00000130


	//----- nvinfo : EIATTR_CBANK_PARAM_SIZE
	.align		4
.L_16:
        /*0030*/ 	.byte	0x03, 0x19
        /*0032*/ 	.short	0x0004


	//----- nvinfo : EIATTR_PARAM_CBANK
	.align		4
        /*0034*/ 	.byte	0x04, 0x0a
        /*0036*/ 	.short	(.L_18 - .L_17)
	.align		4
.L_17:
        /*0038*/ 	.word	index@(.nv.constant0._Z13simulate_stepi)
        /*003c*/ 	.short	0x0380
        /*003e*/ 	.short	0x0004


	//----- nvinfo : EIATTR_SW_WAR
	.align		4
.L_18:
        /*0040*/ 	.byte	0x04, 0x36
        /*0042*/ 	.short	(.L_20 - .L_19)
.L_19:
        /*0044*/ 	.word	0x00000008
.L_20:


//--------------------- .nv.callgraph             --------------------------
	.section	.nv.callgraph,"",@"SHT_CUDA_CALLGRAPH"
	.align	4
	.sectionentsize	8
	.align		4
        /*0000*/ 	.word	0x00000000
	.align		4
        /*0004*/ 	.word	0xffffffff
	.align		4
        /*0008*/ 	.word	0x00000000
	.align		4
        /*000c*/ 	.word	0xfffffffe
	.align		4
        /*0010*/ 	.word	0x00000000
	.align		4
        /*0014*/ 	.word	0xfffffffd
	.align		4
        /*0018*/ 	.word	0x00000000
	.align		4
        /*001c*/ 	.word	0xfffffffc


//--------------------- .nv.constant3             --------------------------
	.section	.nv.constant3,"a",@progbits
	.align	4
.nv.constant3:
	.type		l,@object
	.size		l,(r - l)
l:
	.zero		4
	.type		r,@object
	.size		r,(s - r)
r:
	.zero		4
	.type		s,@object
	.size		s,(n - s)
s:
	.zero		4
	.type		n,@object
	.size		n,(.L_4 - n)
n:
	.zero		4
.L_4:


//--------------------- .nv.constant4             --------------------------
	.section	.nv.constant4,"a",@progbits
	.align	8
	.align		8
.nv.constant4:
        /*0000*/ 	.dword	particles


//--------------------- .text._Z13simulate_stepi  --------------------------
	.section	.text._Z13simulate_stepi,"ax",@progbits
	.align	128
        .global         _Z13simulate_stepi
        .type           _Z13simulate_stepi,@function
        .size           _Z13simulate_stepi,(.L_x_1 - _Z13simulate_stepi)
        .other          _Z13simulate_stepi,@"STO_CUDA_ENTRY STV_DEFAULT"
_Z13simulate_stepi:
.text._Z13simulate_stepi:
[----:B------:R-:W-:Y:S08]  /*0000*/  LDC R1, c[0x0][0x37c] ;  /* 0x0000df00ff017b82 */ /* 0x000ff00000000800 */
[----:B------:R-:W0:Y:S01]  /*0010*/  LDC.64 R2, c[0x4][RZ] ;  /* 0x01000000ff027b82 */ /* 0x000e220000000a00 */
[----:B------:R-:W0:Y:S01]  /*0020*/  LDCU.64 UR4, c[0x0][0x358] ;  /* 0x00006b00ff0477ac */ /* 0x000e220008000a00 */
[----:B------:R-:W1:Y:S06]  /*0030*/  S2R R9, SR_TID.X ;  /* 0x0000000000097919 */ /* 0x000e6c0000002100 */
[----:B------:R-:W1:Y:S08]  /*0040*/  S2UR UR6, SR_CTAID.X ;  /* 0x00000000000679c3 */ /* 0x000e700000002500 */
[----:B------:R-:W1:Y:S01]  /*0050*/  LDC R0, c[0x0][0x380] ;  /* 0x0000e000ff007b82 */ /* 0x000e620000000800 */
[----:B0-----:R-:W2:Y:S01]  /*0060*/  LDG.E.64 R4, desc[UR4][R2.64] ;  /* 0x0000000402047981 */ /* 0x001ea2000c1e1b00 */
[----:B-1----:R-:W-:-:S04]  /*0070*/  IMAD R9, R0, UR6, R9 ;  /* 0x0000000600097c24 */ /* 0x002fc8000f8e0209 */
[----:B--2---:R-:W-:-:S05]  /*0080*/  IMAD.WIDE R4, R9, 0x1c, R4 ;  /* 0x0000001c09047825 */ /* 0x004fca00078e0204 */
[----:B------:R-:W2:Y:S04]  /*0090*/  LDG.E R0, desc[UR4][R4.64+0xc] ;  /* 0x00000c0404007981 */ /* 0x000ea8000c1e1900 */
[----:B------:R-:W2:Y:S02]  /*00a0*/  LDG.E R7, desc[UR4][R4.64+0x4] ;  /* 0x0000040404077981 */ /* 0x000ea4000c1e1900 */
[----:B--2---:R-:W-:-:S05]  /*00b0*/  IADD3 R11, PT, PT, R0, R7, RZ ;  /* 0x00000007000b7210 */ /* 0x004fca0007ffe0ff */
[----:B------:R-:W-:Y:S04]  /*00c0*/  STG.E desc[UR4][R4.64+0x4], R11 ;  /* 0x0000040b04007986 */ /* 0x000fe8000c101904 */
[----:B------:R-:W2:Y:S02]  /*00d0*/  LDG.E.64 R6, desc[UR4][R2.64] ;  /* 0x0000000402067981 */ /* 0x000ea4000c1e1b00 */
[----:B--2---:R-:W-:-:S05]  /*00e0*/  IMAD.WIDE R6, R9, 0x1c, R6 ;  /* 0x0000001c09067825 */ /* 0x004fca00078e0206 */
[----:B------:R-:W2:Y:S04]  /*00f0*/  LDG.E R0, desc[UR4][R6.64+0x10] ;  /* 0x0000100406007981 */ /* 0x000ea8000c1e1900 */
[----:B------:R-:W2:Y:S02]  /*0100*/  LDG.E R9, desc[UR4][R6.64+0x8] ;  /* 0x0000080406097981 */ /* 0x000ea4000c1e1900 */
[----:B--2---:R-:W-:-:S05]  /*0110*/  IADD3 R9, PT, PT, R0, R9, RZ ;  /* 0x0000000900097210 */ /* 0x004fca0007ffe0ff */
[----:B------:R-:W-:Y:S01]  /*0120*/  STG.E desc[UR4][R6.64+0x8], R9 ;  /* 0x0000080906007986 */ /* 0x000fe2000c101904 */
[----:B------:R-:W-:Y:S05]  /*0130*/  EXIT ;  /* 0x000000000000794d */ /* 0x000fea0003800000 */
.L_x_0:
[----:B------:R-:W-:-:S00]  /*0140*/  BRA `(.L_x_0) ;  /* 0xfffffffc00fc7947 */ /* 0x000fc0000383ffff */
[----:B------:R-:W-:-:S00]  /*0150*/  NOP ;  /* 0x0000000000007918 */ /* 0x000fc00000000000 */
        /* <DEDUP_REMOVED lines=10> */
.L_x_1:


//--------------------- .nv.shared.reserved.0     --------------------------
	.section	.nv.shared.reserved.0,"aw",@nobits
	.weak		__nv_reservedSMEM_offset_0_alias
	.size		__nv_reservedSMEM_offset_0_alias, 0, 64
	.other		__nv_reservedSMEM_offset_0_alias,@"STO_CUDA_RESERVED_SHARED STV_DEFAULT"
__nv_reservedSMEM_offset_0_alias:
	.zero		0
	.zero		64


//--------------------- .nv.global                --------------------------
	.section	.nv.global,"aw",@nobits
	.align	8
.nv.global:
	.type		particles,@object
	.size		particles,(.L_3 - particles)
	.other		particles,@"STV_DEFAULT STO_CUDA_MANAGED"
particles:
	.zero		8
.L_3:


//--------------------- .nv.constant0._Z13simulate_stepi --------------------------
	.section	.nv.constant0._Z13simulate_stepi,"a",@progbits
	.sectionflags	@""
	.align	4
.nv.constant0._Z13simulate_stepi:
	.zero		900


//--------------------- SYMBOLS --------------------------

	.type		.nv.reservedSmem.offset0,@object
	.size		.nv.reservedSmem.offset0,0x4
